//
// Generated by NVIDIA NVVM Compiler
//
// Compiler Build ID: CL-36424714
// Cuda compilation tools, release 13.0, V13.0.88
// Based on NVVM 20.0.0
//

.version 9.0
.target sm_100
.address_size 64

	// .globl	test

.visible .entry test(
	.param .u64 .ptr .align 1 test_param_0,
	.param .u32 test_param_1,
	.param .u32 test_param_2,
	.param .u32 test_param_3
)
{
	.reg .pred 	%p<4>;
	.reg .b16 	%rs<3>;
	.reg .b32 	%r<16>;
	.reg .b64 	%rd<5>;

	ld.param.u64 	%rd1, [test_param_0];
	ld.param.u32 	%r3, [test_param_1];
	ld.param.u32 	%r4, [test_param_2];
	ld.param.u32 	%r5, [test_param_3];
	mov.u32 	%r7, %ctaid.x;
	mov.u32 	%r8, %ntid.x;
	mov.u32 	%r9, %tid.x;
	mad.lo.s32 	%r1, %r7, %r8, %r9;
	mov.u32 	%r10, %ctaid.y;
	mov.u32 	%r11, %ntid.y;
	mov.u32 	%r12, %tid.y;
	mad.lo.s32 	%r13, %r10, %r11, %r12;
	setp.gt.s32 	%p1, %r1, %r4;
	setp.gt.s32 	%p2, %r13, %r5;
	or.pred  	%p3, %p1, %p2;
	@%p3 bra 	$L__BB0_2;
	cvta.to.global.u64 	%rd2, %rd1;
	mul.lo.s32 	%r14, %r3, %r13;
	mad.lo.s32 	%r15, %r1, 3, %r14;
	cvt.s64.s32 	%rd3, %r15;
	add.s64 	%rd4, %rd2, %rd3;
	mov.b16 	%rs1, 255;
	st.global.u8 	[%rd4], %rs1;
	mov.b16 	%rs2, 0;
	st.global.u8 	[%rd4+1], %rs2;
	st.global.u8 	[%rd4+2], %rs2;
$L__BB0_2:
	ret;

}


// ===== COMPILED SASS (sm_100) =====

	.target	sm_100

	.elftype	@"ET_EXEC"


//--------------------- .note.nv.tkinfo           --------------------------
	.section	.note.nv.tkinfo,"",@"SHT_NOTE"
	.sectionflags	@"SHF_NOTE_NV_TKINFO"
	.tkinfo
        /*0018*/ 	.word	0x00000002
        /*0030*/ 	.string	""
        /*0030*/ 	.string	"ptxas"
        /*0030*/ 	.string	"Cuda compilation tools, release 13.0, V13.0.88"
        /*0030*/ 	.string	"Build cuda_13.0.r13.0/compiler.36424714_0"
        /*0030*/ 	.string	"-arch sm_100 -m 64 "



//--------------------- .note.nv.cuinfo           --------------------------
	.section	.note.nv.cuinfo,"",@"SHT_NOTE"
	.sectionflags	@"SHF_NOTE_NV_CUINFO"
        /*0018*/ 	.short	0x0002
        /*001a*/ 	.short	0x0064
        /*001c*/ 	.short	0x0082
	.zero		2


//--------------------- .nv.info                  --------------------------
	.section	.nv.info,"",@"SHT_CUDA_INFO"
	.align	4


	//----- nvinfo : EIATTR_REGCOUNT
	.align		4
        /*0000*/ 	.byte	0x04, 0x2f
        /*0002*/ 	.short	(.L_1 - .L_0)
	.align		4
.L_0:
        /*0004*/ 	.word	index@(test)
        /*0008*/ 	.word	0x00000008


	//----- nvinfo : EIATTR_FRAME_SIZE
	.align		4
.L_1:
        /*000c*/ 	.byte	0x04, 0x11
        /*000e*/ 	.short	(.L_3 - .L_2)
	.align		4
.L_2:
        /*0010*/ 	.word	index@(test)
        /*0014*/ 	.word	0x00000000


	//----- nvinfo : EIATTR_MIN_STACK_SIZE
	.align		4
.L_3:
        /*0018*/ 	.byte	0x04, 0x12
        /*001a*/ 	.short	(.L_5 - .L_4)
	.align		4
.L_4:
        /*001c*/ 	.word	index@(test)
        /*0020*/ 	.word	0x00000000
.L_5:


//--------------------- .nv.compat                --------------------------
	.section	.nv.compat,"",@"SHT_CUDA_COMPAT_INFO"
	.align	4
        /*0000*/ 	.byte	0x02, 0x09, 0x00, 0x00, 0x02, 0x02, 0x01, 0x00, 0x02, 0x05, 0x05, 0x00, 0x03, 0x07, 0x01, 0x01
        /*0010*/ 	.byte	0x02, 0x03, 0x00, 0x00, 0x02, 0x06, 0x01, 0x00, 0x04, 0x0b, 0x08, 0x00, 0x09, 0x00, 0x00, 0x00
        /*0020*/ 	.byte	0x00, 0x00, 0x00, 0x00


//--------------------- .nv.info.test             --------------------------
	.section	.nv.info.test,"",@"SHT_CUDA_INFO"
	.sectionflags	@""
	.align	4


	//----- nvinfo : EIATTR_CUDA_API_VERSION
	.align		4
        /*0000*/ 	.byte	0x04, 0x37
        /*0002*/ 	.short	(.L_7 - .L_6)
.L_6:
        /*0004*/ 	.word	0x00000082


	//----- nvinfo : EIATTR_KPARAM_INFO
	.align		4
.L_7:
        /*0008*/ 	.byte	0x04, 0x17
        /*000a*/ 	.short	(.L_9 - .L_8)
.L_8:
        /*000c*/ 	.word	0x00000000
        /*0010*/ 	.short	0x0003
        /*0012*/ 	.short	0x0010
        /*0014*/ 	.byte	0x00, 0xf0, 0x11, 0x00


	//----- nvinfo : EIATTR_KPARAM_INFO
	.align		4
.L_9:
        /*0018*/ 	.byte	0x04, 0x17
        /*001a*/ 	.short	(.L_11 - .L_10)
.L_10:
        /*001c*/ 	.word	0x00000000
        /*0020*/ 	.short	0x0002
        /*0022*/ 	.short	0x000c
        /*0024*/ 	.byte	0x00, 0xf0, 0x11, 0x00


	//----- nvinfo : EIATTR_KPARAM_INFO
	.align		4
.L_11:
        /*0028*/ 	.byte	0x04, 0x17
        /*002a*/ 	.short	(.L_13 - .L_12)
.L_12:
        /*002c*/ 	.word	0x00000000
        /*0030*/ 	.short	0x0001
        /*0032*/ 	.short	0x0008
        /*0034*/ 	.byte	0x00, 0xf0, 0x11, 0x00


	//----- nvinfo : EIATTR_KPARAM_INFO
	.align		4
.L_13:
        /*0038*/ 	.byte	0x04, 0x17
        /*003a*/ 	.short	(.L_15 - .L_14)
.L_14:
        /*003c*/ 	.word	0x00000000
        /*0040*/ 	.short	0x0000
        /*0042*/ 	.short	0x0000
        /*0044*/ 	.byte	0x00, 0xf5, 0x21, 0x00


	//----- nvinfo : EIATTR_SPARSE_MMA_MASK
	.align		4
.L_15:
        /*0048*/ 	.byte	0x03, 0x50
        /*004a*/ 	.short	0x0000


	//----- nvinfo : EIATTR_MAXREG_COUNT
	.align		4
        /*004c*/ 	.byte	0x03, 0x1b
        /*004e*/ 	.short	0x00ff


	//----- nvinfo : EIATTR_MERCURY_ISA_VERSION
	.align		4
        /*0050*/ 	.byte	0x03, 0x5f
        /*0052*/ 	.short	0x0101


	//----- nvinfo : EIATTR_VRC_CTA_INIT_COUNT
	.align		4
        /*0054*/ 	.byte	0x02, 0x4a
	.zero		1
	.zero		1


	//----- nvinfo : EIATTR_EXIT_INSTR_OFFSETS
	.align		4
        /*0058*/ 	.byte	0x04, 0x1c
        /*005a*/ 	.short	(.L_17 - .L_16)


	//   ....[0]....
.L_16:
        /*005c*/ 	.word	0x000000d0


	//   ....[1]....
        /*0060*/ 	.word	0x00000190


	//----- nvinfo : EIATTR_CBANK_PARAM_SIZE
	.align		4
.L_17:
        /*0064*/ 	.byte	0x03, 0x19
        /*0066*/ 	.short	0x0014


	//----- nvinfo : EIATTR_PARAM_CBANK
	.align		4
        /*0068*/ 	.byte	0x04, 0x0a
        /*006a*/ 	.short	(.L_19 - .L_18)
	.align		4
.L_18:
        /*006c*/ 	.word	index@(.nv.constant0.test)
        /*0070*/ 	.short	0x0380
        /*0072*/ 	.short	0x0014


	//----- nvinfo : EIATTR_SW_WAR
	.align		4
.L_19:
        /*0074*/ 	.byte	0x04, 0x36
        /*0076*/ 	.short	(.L_21 - .L_20)
.L_20:
        /*0078*/ 	.word	0x00000008
.L_21:


//--------------------- .nv.callgraph             --------------------------
	.section	.nv.callgraph,"",@"SHT_CUDA_CALLGRAPH"
	.align	4
	.sectionentsize	8
	.align		4
        /*0000*/ 	.word	0x00000000
	.align		4
        /*0004*/ 	.word	0xffffffff
	.align		4
        /*0008*/ 	.word	0x00000000
	.align		4
        /*000c*/ 	.word	0xfffffffe
	.align		4
        /*0010*/ 	.word	0x00000000
	.align		4
        /*0014*/ 	.word	0xfffffffd
	.align		4
        /*0018*/ 	.word	0x00000000
	.align		4
        /*001c*/ 	.word	0xfffffffc


//--------------------- .text.test                --------------------------
	.section	.text.test,"ax",@progbits
	.align	128
        .global         test
        .type           test,@function
        .size           test,(.L_x_1 - test)
        .other          test,@"STO_CUDA_ENTRY STV_DEFAULT"
test:
.text.test:
[----:B------:R-:W-:Y:S01]  /*0000*/  LDC R1, c[0x0][0x37c] ;  /* 0x0000df00ff017b82 */ /* 0x000fe20000000800 */
[----:B------:R-:W0:Y:S07]  /*0010*/  S2R R5, SR_TID.Y ;  /* 0x0000000000057919 */ /* 0x000e2e0000002200 */
[----:B------:R-:W1:Y:S01]  /*0020*/  LDC R0, c[0x0][0x360] ;  /* 0x0000d800ff007b82 */ /* 0x000e620000000800 */
[----:B------:R-:W2:Y:S01]  /*0030*/  LDCU UR6, c[0x0][0x390] ;  /* 0x00007200ff0677ac */ /* 0x000ea20008000800 */
[----:B------:R-:W1:Y:S01]  /*0040*/  S2R R3, SR_TID.X ;  /* 0x0000000000037919 */ /* 0x000e620000002100 */
[----:B------:R-:W3:Y:S05]  /*0050*/  LDCU UR7, c[0x0][0x38c] ;  /* 0x00007180ff0777ac */ /* 0x000eea0008000800 */
[----:B------:R-:W0:Y:S08]  /*0060*/  S2UR UR5, SR_CTAID.Y ;  /* 0x00000000000579c3 */ /* 0x000e300000002600 */
[----:B------:R-:W0:Y:S08]  /*0070*/  LDC R2, c[0x0][0x364] ;  /* 0x0000d900ff027b82 */ /* 0x000e300000000800 */
[----:B------:R-:W1:Y:S01]  /*0080*/  S2UR UR4, SR_CTAID.X ;  /* 0x00000000000479c3 */ /* 0x000e620000002500 */
[----:B0-----:R-:W-:-:S05]  /*0090*/  IMAD R2, R2, UR5, R5 ;  /* 0x0000000502027c24 */ /* 0x001fca000f8e0205 */
[----:B--2---:R-:W-:Y:S01]  /*00a0*/  ISETP.GT.AND P0, PT, R2, UR6, PT ;  /* 0x0000000602007c0c */ /* 0x004fe2000bf04270 */
[----:B-1----:R-:W-:-:S05]  /*00b0*/  IMAD R0, R0, UR4, R3 ;  /* 0x0000000400007c24 */ /* 0x002fca000f8e0203 */
[----:B---3--:R-:W-:-:S13]  /*00c0*/  ISETP.GT.OR P0, PT, R0, UR7, P0 ;  /* 0x0000000700007c0c */ /* 0x008fda0008704670 */
[----:B------:R-:W-:Y:S05]  /*00d0*/  @P0 EXIT ;  /* 0x000000000000094d */ /* 0x000fea0003800000 */
[----:B------:R-:W0:Y:S01]  /*00e0*/  LDCU UR4, c[0x0][0x388] ;  /* 0x00007100ff0477ac */ /* 0x000e220008000800 */
[----:B------:R-:W1:Y:S01]  /*00f0*/  LDCU.64 UR6, c[0x0][0x380] ;  /* 0x00007000ff0677ac */ /* 0x000e620008000a00 */
[----:B0-----:R-:W-:Y:S01]  /*0100*/  IMAD R3, R2, UR4, RZ ;  /* 0x0000000402037c24 */ /* 0x001fe2000f8e02ff */
[----:B------:R-:W0:Y:S03]  /*0110*/  LDCU.64 UR4, c[0x0][0x358] ;  /* 0x00006b00ff0477ac */ /* 0x000e260008000a00 */
[----:B------:R-:W-:Y:S02]  /*0120*/  IMAD R3, R0, 0x3, R3 ;  /* 0x0000000300037824 */ /* 0x000fe400078e0203 */
[----:B------:R-:W-:-:S03]  /*0130*/  HFMA2 R0, -RZ, RZ, 0, 1.5199184417724609375e-05 ;  /* 0x000000ffff007431 */ /* 0x000fc600000001ff */
[----:B-1----:R-:W-:-:S04]  /*0140*/  IADD3 R2, P0, PT, R3, UR6, RZ ;  /* 0x0000000603027c10 */ /* 0x002fc8000ff1e0ff */
[----:B------:R-:W-:-:S05]  /*0150*/  LEA.HI.X.SX32 R3, R3, UR7, 0x1, P0 ;  /* 0x0000000703037c11 */ /* 0x000fca00080f0eff */
[----:B0-----:R-:W-:Y:S04]  /*0160*/  STG.E.U8 desc[UR4][R2.64], R0 ;  /* 0x0000000002007986 */ /* 0x001fe8000c101104 */
[----:B------:R-:W-:Y:S04]  /*0170*/  STG.E.U8 desc[UR4][R2.64+0x1], RZ ;  /* 0x000001ff02007986 */ /* 0x000fe8000c101104 */
[----:B------:R-:W-:Y:S01]  /*0180*/  STG.E.U8 desc[UR4][R2.64+0x2], RZ ;  /* 0x000002ff02007986 */ /* 0x000fe2000c101104 */
[----:B------:R-:W-:Y:S05]  /*0190*/  EXIT ;  /* 0x000000000000794d */ /* 0x000fea0003800000 */
.L_x_0:
[----:B------:R-:W-:-:S00]  /*01a0*/  BRA `(.L_x_0) ;  /* 0xfffffffc00fc7947 */ /* 0x000fc0000383ffff */
[----:B------:R-:W-:-:S00]  /*01b0*/  NOP ;  /* 0x0000000000007918 */ /* 0x000fc00000000000 */
        /* <DEDUP_REMOVED lines=12> */
.L_x_1:


//--------------------- .nv.shared.reserved.0     --------------------------
	.section	.nv.shared.reserved.0,"aw",@nobits
	.weak		__nv_reservedSMEM_offset_0_alias
	.size		__nv_reservedSMEM_offset_0_alias, 0, 64
	.other		__nv_reservedSMEM_offset_0_alias,@"STO_CUDA_RESERVED_SHARED STV_DEFAULT"
__nv_reservedSMEM_offset_0_alias:
	.zero		0
	.zero		64


//--------------------- .nv.constant0.test        --------------------------
	.section	.nv.constant0.test,"a",@progbits
	.sectionflags	@""
	.align	4
.nv.constant0.test:
	.zero		916


//--------------------- SYMBOLS --------------------------

	.type		.nv.reservedSmem.offset0,@object
	.size		.nv.reservedSmem.offset0,0x4
